//
// Generated by NVIDIA NVVM Compiler
//
// Compiler Build ID: CL-36424714
// Cuda compilation tools, release 13.0, V13.0.88
// Based on NVVM 20.0.0
//

.version 9.0
.target sm_100
.address_size 64

	// .globl	_Z19tiled_matmul_kernelPfS_S_i
// _ZZ19tiled_matmul_kernelPfS_S_iE5tileA has been demoted
// _ZZ19tiled_matmul_kernelPfS_S_iE5tileB has been demoted

.visible .entry _Z19tiled_matmul_kernelPfS_S_i(
	.param .u64 .ptr .align 1 _Z19tiled_matmul_kernelPfS_S_i_param_0,
	.param .u64 .ptr .align 1 _Z19tiled_matmul_kernelPfS_S_i_param_1,
	.param .u64 .ptr .align 1 _Z19tiled_matmul_kernelPfS_S_i_param_2,
	.param .u32 _Z19tiled_matmul_kernelPfS_S_i_param_3
)
{
	.reg .pred 	%p<3>;
	.reg .b32 	%r<37>;
	.reg .b32 	%f<105>;
	.reg .b64 	%rd<13>;
	// demoted variable
	.shared .align 4 .b8 _ZZ19tiled_matmul_kernelPfS_S_iE5tileA[4096];
	// demoted variable
	.shared .align 4 .b8 _ZZ19tiled_matmul_kernelPfS_S_iE5tileB[4096];
	ld.param.u64 	%rd3, [_Z19tiled_matmul_kernelPfS_S_i_param_0];
	ld.param.u64 	%rd4, [_Z19tiled_matmul_kernelPfS_S_i_param_1];
	ld.param.u64 	%rd5, [_Z19tiled_matmul_kernelPfS_S_i_param_2];
	ld.param.u32 	%r19, [_Z19tiled_matmul_kernelPfS_S_i_param_3];
	mov.u32 	%r20, %ctaid.y;
	shl.b32 	%r21, %r20, 5;
	mov.u32 	%r1, %tid.y;
	add.s32 	%r2, %r21, %r1;
	mov.u32 	%r22, %ctaid.x;
	shl.b32 	%r3, %r22, 5;
	mov.u32 	%r4, %tid.x;
	setp.lt.s32 	%p1, %r19, 32;
	mov.f32 	%f104, 0f00000000;
	@%p1 bra 	$L__BB0_3;
	shl.b32 	%r23, %r1, 7;
	mov.u32 	%r24, _ZZ19tiled_matmul_kernelPfS_S_iE5tileA;
	add.s32 	%r5, %r24, %r23;
	shl.b32 	%r25, %r4, 2;
	add.s32 	%r6, %r5, %r25;
	mov.u32 	%r26, _ZZ19tiled_matmul_kernelPfS_S_iE5tileB;
	add.s32 	%r8, %r26, %r25;
	add.s32 	%r7, %r8, %r23;
	shr.s32 	%r27, %r19, 31;
	shr.u32 	%r28, %r27, 27;
	add.s32 	%r29, %r19, %r28;
	shr.s32 	%r30, %r29, 5;
	neg.s32 	%r36, %r30;
	mad.lo.s32 	%r35, %r19, %r2, %r4;
	mad.lo.s32 	%r31, %r1, %r19, %r4;
	add.s32 	%r34, %r31, %r3;
	shl.b32 	%r12, %r19, 5;
	cvta.to.global.u64 	%rd1, %rd3;
	cvta.to.global.u64 	%rd2, %rd4;
	mov.f32 	%f104, 0f00000000;
$L__BB0_2:
	mul.wide.u32 	%rd6, %r35, 4;
	add.s64 	%rd7, %rd1, %rd6;
	ld.global.f32 	%f6, [%rd7];
	st.shared.f32 	[%r6], %f6;
	mul.wide.u32 	%rd8, %r34, 4;
	add.s64 	%rd9, %rd2, %rd8;
	ld.global.f32 	%f7, [%rd9];
	st.shared.f32 	[%r7], %f7;
	bar.sync 	0;
	ld.shared.f32 	%f8, [%r5];
	ld.shared.f32 	%f9, [%r8];
	fma.rn.f32 	%f10, %f8, %f9, %f104;
	ld.shared.f32 	%f11, [%r5+4];
	ld.shared.f32 	%f12, [%r8+128];
	fma.rn.f32 	%f13, %f11, %f12, %f10;
	ld.shared.f32 	%f14, [%r5+8];
	ld.shared.f32 	%f15, [%r8+256];
	fma.rn.f32 	%f16, %f14, %f15, %f13;
	ld.shared.f32 	%f17, [%r5+12];
	ld.shared.f32 	%f18, [%r8+384];
	fma.rn.f32 	%f19, %f17, %f18, %f16;
	ld.shared.f32 	%f20, [%r5+16];
	ld.shared.f32 	%f21, [%r8+512];
	fma.rn.f32 	%f22, %f20, %f21, %f19;
	ld.shared.f32 	%f23, [%r5+20];
	ld.shared.f32 	%f24, [%r8+640];
	fma.rn.f32 	%f25, %f23, %f24, %f22;
	ld.shared.f32 	%f26, [%r5+24];
	ld.shared.f32 	%f27, [%r8+768];
	fma.rn.f32 	%f28, %f26, %f27, %f25;
	ld.shared.f32 	%f29, [%r5+28];
	ld.shared.f32 	%f30, [%r8+896];
	fma.rn.f32 	%f31, %f29, %f30, %f28;
	ld.shared.f32 	%f32, [%r5+32];
	ld.shared.f32 	%f33, [%r8+1024];
	fma.rn.f32 	%f34, %f32, %f33, %f31;
	ld.shared.f32 	%f35, [%r5+36];
	ld.shared.f32 	%f36, [%r8+1152];
	fma.rn.f32 	%f37, %f35, %f36, %f34;
	ld.shared.f32 	%f38, [%r5+40];
	ld.shared.f32 	%f39, [%r8+1280];
	fma.rn.f32 	%f40, %f38, %f39, %f37;
	ld.shared.f32 	%f41, [%r5+44];
	ld.shared.f32 	%f42, [%r8+1408];
	fma.rn.f32 	%f43, %f41, %f42, %f40;
	ld.shared.f32 	%f44, [%r5+48];
	ld.shared.f32 	%f45, [%r8+1536];
	fma.rn.f32 	%f46, %f44, %f45, %f43;
	ld.shared.f32 	%f47, [%r5+52];
	ld.shared.f32 	%f48, [%r8+1664];
	fma.rn.f32 	%f49, %f47, %f48, %f46;
	ld.shared.f32 	%f50, [%r5+56];
	ld.shared.f32 	%f51, [%r8+1792];
	fma.rn.f32 	%f52, %f50, %f51, %f49;
	ld.shared.f32 	%f53, [%r5+60];
	ld.shared.f32 	%f54, [%r8+1920];
	fma.rn.f32 	%f55, %f53, %f54, %f52;
	ld.shared.f32 	%f56, [%r5+64];
	ld.shared.f32 	%f57, [%r8+2048];
	fma.rn.f32 	%f58, %f56, %f57, %f55;
	ld.shared.f32 	%f59, [%r5+68];
	ld.shared.f32 	%f60, [%r8+2176];
	fma.rn.f32 	%f61, %f59, %f60, %f58;
	ld.shared.f32 	%f62, [%r5+72];
	ld.shared.f32 	%f63, [%r8+2304];
	fma.rn.f32 	%f64, %f62, %f63, %f61;
	ld.shared.f32 	%f65, [%r5+76];
	ld.shared.f32 	%f66, [%r8+2432];
	fma.rn.f32 	%f67, %f65, %f66, %f64;
	ld.shared.f32 	%f68, [%r5+80];
	ld.shared.f32 	%f69, [%r8+2560];
	fma.rn.f32 	%f70, %f68, %f69, %f67;
	ld.shared.f32 	%f71, [%r5+84];
	ld.shared.f32 	%f72, [%r8+2688];
	fma.rn.f32 	%f73, %f71, %f72, %f70;
	ld.shared.f32 	%f74, [%r5+88];
	ld.shared.f32 	%f75, [%r8+2816];
	fma.rn.f32 	%f76, %f74, %f75, %f73;
	ld.shared.f32 	%f77, [%r5+92];
	ld.shared.f32 	%f78, [%r8+2944];
	fma.rn.f32 	%f79, %f77, %f78, %f76;
	ld.shared.f32 	%f80, [%r5+96];
	ld.shared.f32 	%f81, [%r8+3072];
	fma.rn.f32 	%f82, %f80, %f81, %f79;
	ld.shared.f32 	%f83, [%r5+100];
	ld.shared.f32 	%f84, [%r8+3200];
	fma.rn.f32 	%f85, %f83, %f84, %f82;
	ld.shared.f32 	%f86, [%r5+104];
	ld.shared.f32 	%f87, [%r8+3328];
	fma.rn.f32 	%f88, %f86, %f87, %f85;
	ld.shared.f32 	%f89, [%r5+108];
	ld.shared.f32 	%f90, [%r8+3456];
	fma.rn.f32 	%f91, %f89, %f90, %f88;
	ld.shared.f32 	%f92, [%r5+112];
	ld.shared.f32 	%f93, [%r8+3584];
	fma.rn.f32 	%f94, %f92, %f93, %f91;
	ld.shared.f32 	%f95, [%r5+116];
	ld.shared.f32 	%f96, [%r8+3712];
	fma.rn.f32 	%f97, %f95, %f96, %f94;
	ld.shared.f32 	%f98, [%r5+120];
	ld.shared.f32 	%f99, [%r8+3840];
	fma.rn.f32 	%f100, %f98, %f99, %f97;
	ld.shared.f32 	%f101, [%r5+124];
	ld.shared.f32 	%f102, [%r8+3968];
	fma.rn.f32 	%f104, %f101, %f102, %f100;
	bar.sync 	0;
	add.s32 	%r36, %r36, 1;
	setp.ne.s32 	%p2, %r36, 0;
	add.s32 	%r35, %r35, 32;
	add.s32 	%r34, %r34, %r12;
	@%p2 bra 	$L__BB0_2;
$L__BB0_3:
	cvta.to.global.u64 	%rd10, %rd5;
	add.s32 	%r32, %r3, %r4;
	mad.lo.s32 	%r33, %r19, %r2, %r32;
	mul.wide.s32 	%rd11, %r33, 4;
	add.s64 	%rd12, %rd10, %rd11;
	st.global.f32 	[%rd12], %f104;
	ret;

}


// ===== COMPILED SASS (sm_100) =====

	.target	sm_100

	.elftype	@"ET_EXEC"


//--------------------- .note.nv.tkinfo           --------------------------
	.section	.note.nv.tkinfo,"",@"SHT_NOTE"
	.sectionflags	@"SHF_NOTE_NV_TKINFO"
	.tkinfo
        /*0018*/ 	.word	0x00000002
        /*0030*/ 	.string	""
        /*0030*/ 	.string	"ptxas"
        /*0030*/ 	.string	"Cuda compilation tools, release 13.0, V13.0.88"
        /*0030*/ 	.string	"Build cuda_13.0.r13.0/compiler.36424714_0"
        /*0030*/ 	.string	"-arch sm_100 -m 64 "



//--------------------- .note.nv.cuinfo           --------------------------
	.section	.note.nv.cuinfo,"",@"SHT_NOTE"
	.sectionflags	@"SHF_NOTE_NV_CUINFO"
        /*0018*/ 	.short	0x0002
        /*001a*/ 	.short	0x0064
        /*001c*/ 	.short	0x0082
	.zero		2


//--------------------- .nv.info                  --------------------------
	.section	.nv.info,"",@"SHT_CUDA_INFO"
	.align	4


	//----- nvinfo : EIATTR_REGCOUNT
	.align		4
        /*0000*/ 	.byte	0x04, 0x2f
        /*0002*/ 	.short	(.L_1 - .L_0)
	.align		4
.L_0:
        /*0004*/ 	.word	index@(_Z19tiled_matmul_kernelPfS_S_i)
        /*0008*/ 	.word	0x00000020


	//----- nvinfo : EIATTR_FRAME_SIZE
	.align		4
.L_1:
        /*000c*/ 	.byte	0x04, 0x11
        /*000e*/ 	.short	(.L_3 - .L_2)
	.align		4
.L_2:
        /*0010*/ 	.word	index@(_Z19tiled_matmul_kernelPfS_S_i)
        /*0014*/ 	.word	0x00000000


	//----- nvinfo : EIATTR_MIN_STACK_SIZE
	.align		4
.L_3:
        /*0018*/ 	.byte	0x04, 0x12
        /*001a*/ 	.short	(.L_5 - .L_4)
	.align		4
.L_4:
        /*001c*/ 	.word	index@(_Z19tiled_matmul_kernelPfS_S_i)
        /*0020*/ 	.word	0x00000000
.L_5:


//--------------------- .nv.compat                --------------------------
	.section	.nv.compat,"",@"SHT_CUDA_COMPAT_INFO"
	.align	4
        /*0000*/ 	.byte	0x02, 0x09, 0x00, 0x00, 0x02, 0x02, 0x01, 0x00, 0x02, 0x05, 0x05, 0x00, 0x03, 0x07, 0x01, 0x01
        /*0010*/ 	.byte	0x02, 0x03, 0x00, 0x00, 0x02, 0x06, 0x01, 0x00, 0x04, 0x0b, 0x08, 0x00, 0x09, 0x00, 0x00, 0x00
        /*0020*/ 	.byte	0x00, 0x00, 0x00, 0x00


//--------------------- .nv.info._Z19tiled_matmul_kernelPfS_S_i --------------------------
	.section	.nv.info._Z19tiled_matmul_kernelPfS_S_i,"",@"SHT_CUDA_INFO"
	.sectionflags	@""
	.align	4


	//----- nvinfo : EIATTR_CUDA_API_VERSION
	.align		4
        /*0000*/ 	.byte	0x04, 0x37
        /*0002*/ 	.short	(.L_7 - .L_6)
.L_6:
        /*0004*/ 	.word	0x00000082


	//----- nvinfo : EIATTR_KPARAM_INFO
	.align		4
.L_7:
        /*0008*/ 	.byte	0x04, 0x17
        /*000a*/ 	.short	(.L_9 - .L_8)
.L_8:
        /*000c*/ 	.word	0x00000000
        /*0010*/ 	.short	0x0003
        /*0012*/ 	.short	0x0018
        /*0014*/ 	.byte	0x00, 0xf0, 0x11, 0x00


	//----- nvinfo : EIATTR_KPARAM_INFO
	.align		4
.L_9:
        /*0018*/ 	.byte	0x04, 0x17
        /*001a*/ 	.short	(.L_11 - .L_10)
.L_10:
        /*001c*/ 	.word	0x00000000
        /*0020*/ 	.short	0x0002
        /*0022*/ 	.short	0x0010
        /*0024*/ 	.byte	0x00, 0xf5, 0x21, 0x00


	//----- nvinfo : EIATTR_KPARAM_INFO
	.align		4
.L_11:
        /*0028*/ 	.byte	0x04, 0x17
        /*002a*/ 	.short	(.L_13 - .L_12)
.L_12:
        /*002c*/ 	.word	0x00000000
        /*0030*/ 	.short	0x0001
        /*0032*/ 	.short	0x0008
        /*0034*/ 	.byte	0x00, 0xf5, 0x21, 0x00


	//----- nvinfo : EIATTR_KPARAM_INFO
	.align		4
.L_13:
        /*0038*/ 	.byte	0x04, 0x17
        /*003a*/ 	.short	(.L_15 - .L_14)
.L_14:
        /*003c*/ 	.word	0x00000000
        /*0040*/ 	.short	0x0000
        /*0042*/ 	.short	0x0000
        /*0044*/ 	.byte	0x00, 0xf5, 0x21, 0x00


	//----- nvinfo : EIATTR_SPARSE_MMA_MASK
	.align		4
.L_15:
        /*0048*/ 	.byte	0x03, 0x50
        /*004a*/ 	.short	0x0000


	//----- nvinfo : EIATTR_MAXREG_COUNT
	.align		4
        /*004c*/ 	.byte	0x03, 0x1b
        /*004e*/ 	.short	0x00ff


	//----- nvinfo : EIATTR_NUM_BARRIERS
	.align		4
        /*0050*/ 	.byte	0x02, 0x4c
        /*0052*/ 	.byte	0x01
	.zero		1


	//----- nvinfo : EIATTR_MERCURY_ISA_VERSION
	.align		4
        /*0054*/ 	.byte	0x03, 0x5f
        /*0056*/ 	.short	0x0101


	//----- nvinfo : EIATTR_VRC_CTA_INIT_COUNT
	.align		4
        /*0058*/ 	.byte	0x02, 0x4a
	.zero		1
	.zero		1


	//----- nvinfo : EIATTR_EXIT_INSTR_OFFSETS
	.align		4
        /*005c*/ 	.byte	0x04, 0x1c
        /*005e*/ 	.short	(.L_17 - .L_16)


	//   ....[0]....
.L_16:
        /*0060*/ 	.word	0x00000780


	//----- nvinfo : EIATTR_CBANK_PARAM_SIZE
	.align		4
.L_17:
        /*0064*/ 	.byte	0x03, 0x19
        /*0066*/ 	.short	0x001c


	//----- nvinfo : EIATTR_PARAM_CBANK
	.align		4
        /*0068*/ 	.byte	0x04, 0x0a
        /*006a*/ 	.short	(.L_19 - .L_18)
	.align		4
.L_18:
        /*006c*/ 	.word	index@(.nv.constant0._Z19tiled_matmul_kernelPfS_S_i)
        /*0070*/ 	.short	0x0380
        /*0072*/ 	.short	0x001c


	//----- nvinfo : EIATTR_SW_WAR
	.align		4
.L_19:
        /*0074*/ 	.byte	0x04, 0x36
        /*0076*/ 	.short	(.L_21 - .L_20)
.L_20:
        /*0078*/ 	.word	0x00000008
.L_21:


//--------------------- .nv.callgraph             --------------------------
	.section	.nv.callgraph,"",@"SHT_CUDA_CALLGRAPH"
	.align	4
	.sectionentsize	8
	.align		4
        /*0000*/ 	.word	0x00000000
	.align		4
        /*0004*/ 	.word	0xffffffff
	.align		4
        /*0008*/ 	.word	0x00000000
	.align		4
        /*000c*/ 	.word	0xfffffffe
	.align		4
        /*0010*/ 	.word	0x00000000
	.align		4
        /*0014*/ 	.word	0xfffffffd
	.align		4
        /*0018*/ 	.word	0x00000000
	.align		4
        /*001c*/ 	.word	0xfffffffc


//--------------------- .text._Z19tiled_matmul_kernelPfS_S_i --------------------------
	.section	.text._Z19tiled_matmul_kernelPfS_S_i,"ax",@progbits
	.align	128
        .global         _Z19tiled_matmul_kernelPfS_S_i
        .type           _Z19tiled_matmul_kernelPfS_S_i,@function
        .size           _Z19tiled_matmul_kernelPfS_S_i,(.L_x_3 - _Z19tiled_matmul_kernelPfS_S_i)
        .other          _Z19tiled_matmul_kernelPfS_S_i,@"STO_CUDA_ENTRY STV_DEFAULT"
_Z19tiled_matmul_kernelPfS_S_i:
.text._Z19tiled_matmul_kernelPfS_S_i:
[----:B------:R-:W-:Y:S01]  /*0000*/  LDC R1, c[0x0][0x37c] ;  /* 0x0000df00ff017b82 */ /* 0x000fe20000000800 */
[----:B------:R-:W0:Y:S07]  /*0010*/  S2R R5, SR_CTAID.Y ;  /* 0x0000000000057919 */ /* 0x000e2e0000002600 */
[----:B------:R-:W1:Y:S01]  /*0020*/  LDC R0, c[0x0][0x398] ;  /* 0x0000e600ff007b82 */ /* 0x000e620000000800 */
[----:B------:R-:W2:Y:S01]  /*0030*/  LDCU.64 UR8, c[0x0][0x358] ;  /* 0x00006b00ff0877ac */ /* 0x000ea20008000a00 */
[----:B------:R-:W-:Y:S01]  /*0040*/  HFMA2 R11, -RZ, RZ, 0, 0 ;  /* 0x00000000ff0b7431 */ /* 0x000fe200000001ff */
[----:B------:R-:W0:Y:S01]  /*0050*/  S2R R9, SR_TID.Y ;  /* 0x0000000000097919 */ /* 0x000e220000002200 */
[----:B------:R-:W3:Y:S04]  /*0060*/  S2R R7, SR_CTAID.X ;  /* 0x0000000000077919 */ /* 0x000ee80000002500 */
[----:B------:R-:W4:Y:S01]  /*0070*/  LDC.64 R22, c[0x0][0x390] ;  /* 0x0000e400ff167b82 */ /* 0x000f220000000a00 */
[----:B------:R-:W3:Y:S01]  /*0080*/  S2R R8, SR_TID.X ;  /* 0x0000000000087919 */ /* 0x000ee20000002100 */
[----:B-1----:R-:W-:-:S02]  /*0090*/  ISETP.GE.AND P0, PT, R0, 0x20, PT ;  /* 0x000000200000780c */ /* 0x002fc40003f06270 */
[----:B0-----:R-:W-:Y:S02]  /*00a0*/  LEA R5, R5, R9, 0x5 ;  /* 0x0000000905057211 */ /* 0x001fe400078e28ff */
[----:B---3--:R-:W-:-:S05]  /*00b0*/  LEA R2, R7, R8, 0x5 ;  /* 0x0000000807027211 */ /* 0x008fca00078e28ff */
[----:B------:R-:W-:-:S04]  /*00c0*/  IMAD R3, R5, R0, R2 ;  /* 0x0000000005037224 */ /* 0x000fc800078e0202 */
[----:B----4-:R-:W-:Y:S01]  /*00d0*/  IMAD.WIDE R22, R3, 0x4, R22 ;  /* 0x0000000403167825 */ /* 0x010fe200078e0216 */
[----:B--2---:R-:W-:Y:S06]  /*00e0*/  @!P0 BRA `(.L_x_0) ;  /* 0x0000000400a08947 */ /* 0x004fec0003800000 */
[----:B------:R-:W0:Y:S01]  /*00f0*/  S2UR UR6, SR_CgaCtaId ;  /* 0x00000000000679c3 */ /* 0x000e220000008800 */
[----:B------:R-:W-:Y:S01]  /*0100*/  UMOV UR4, 0x400 ;  /* 0x0000040000047882 */ /* 0x000fe20000000000 */
[----:B------:R-:W-:Y:S01]  /*0110*/  SHF.R.S32.HI R3, RZ, 0x1f, R0 ;  /* 0x0000001fff037819 */ /* 0x000fe20000011400 */
[----:B------:R-:W-:Y:S01]  /*0120*/  UIADD3 UR5, UPT, UPT, UR4, 0x1000, URZ ;  /* 0x0000100004057890 */ /* 0x000fe2000fffe0ff */
[-CC-:B------:R-:W-:Y:S01]  /*0130*/  IMAD R2, R9, R0.reuse, R8.reuse ;  /* 0x0000000009027224 */ /* 0x180fe200078e0208 */
[----:B------:R-:W-:Y:S02]  /*0140*/  MOV R11, RZ ;  /* 0x000000ff000b7202 */ /* 0x000fe40000000f00 */
[----:B------:R-:W-:Y:S01]  /*0150*/  LEA.HI R4, R3, R0, RZ, 0x5 ;  /* 0x0000000003047211 */ /* 0x000fe200078f28ff */
[----:B------:R-:W1:Y:S01]  /*0160*/  LDC.64 R20, c[0x0][0x380] ;  /* 0x0000e000ff147b82 */ /* 0x000e620000000a00 */
[----:B------:R-:W-:Y:S01]  /*0170*/  LEA R3, R7, R2, 0x5 ;  /* 0x0000000207037211 */ /* 0x000fe200078e28ff */
[----:B------:R-:W-:Y:S01]  /*0180*/  IMAD R2, R5, R0, R8 ;  /* 0x0000000005027224 */ /* 0x000fe200078e0208 */
[----:B------:R-:W-:-:S04]  /*0190*/  SHF.R.S32.HI R4, RZ, 0x5, R4 ;  /* 0x00000005ff047819 */ /* 0x000fc80000011404 */
[----:B------:R-:W-:Y:S01]  /*01a0*/  IADD3 R4, PT, PT, -R4, RZ, RZ ;  /* 0x000000ff04047210 */ /* 0x000fe20007ffe1ff */
[----:B------:R-:W2:Y:S01]  /*01b0*/  LDC.64 R18, c[0x0][0x388] ;  /* 0x0000e200ff127b82 */ /* 0x000ea20000000a00 */
[----:B0-----:R-:W-:Y:S02]  /*01c0*/  ULEA UR4, UR6, UR4, 0x18 ;  /* 0x0000000406047291 */ /* 0x001fe4000f8ec0ff */
[----:B------:R-:W-:-:S04]  /*01d0*/  ULEA UR5, UR6, UR5, 0x18 ;  /* 0x0000000506057291 */ /* 0x000fc8000f8ec0ff */
[C---:B------:R-:W-:Y:S02]  /*01e0*/  LEA R16, R9.reuse, UR4, 0x7 ;  /* 0x0000000409107c11 */ /* 0x040fe4000f8e38ff */
[C---:B------:R-:W-:Y:S02]  /*01f0*/  LEA R6, R8.reuse, UR5, 0x2 ;  /* 0x0000000508067c11 */ /* 0x040fe4000f8e10ff */
[----:B------:R-:W-:Y:S02]  /*0200*/  LEA R7, R8, R16, 0x2 ;  /* 0x0000001008077211 */ /* 0x000fe400078e10ff */
[----:B------:R-:W-:-:S07]  /*0210*/  LEA R5, R9, R6, 0x7 ;  /* 0x0000000609057211 */ /* 0x000fce00078e38ff */
.L_x_1:
[----:B-1----:R-:W-:-:S04]  /*0220*/  IMAD.WIDE.U32 R24, R2, 0x4, R20 ;  /* 0x0000000402187825 */ /* 0x002fc800078e0014 */
[----:B--2---:R-:W-:Y:S02]  /*0230*/  IMAD.WIDE.U32 R8, R3, 0x4, R18 ;  /* 0x0000000403087825 */ /* 0x004fe400078e0012 */
[----:B------:R-:W2:Y:S04]  /*0240*/  LDG.E R24, desc[UR8][R24.64] ;  /* 0x0000000818187981 */ /* 0x000ea8000c1e1900 */
[----:B------:R-:W3:Y:S01]  /*0250*/  LDG.E R26, desc[UR8][R8.64] ;  /* 0x00000008081a7981 */ /* 0x000ee2000c1e1900 */
[----:B------:R-:W-:Y:S02]  /*0260*/  IADD3 R4, PT, PT, R4, 0x1, RZ ;  /* 0x0000000104047810 */ /* 0x000fe40007ffe0ff */
[----:B------:R-:W-:Y:S02]  /*0270*/  IADD3 R2, PT, PT, R2, 0x20, RZ ;  /* 0x0000002002027810 */ /* 0x000fe40007ffe0ff */
[----:B------:R-:W-:-:S02]  /*0280*/  ISETP.NE.AND P0, PT, R4, RZ, PT ;  /* 0x000000ff0400720c */ /* 0x000fc40003f05270 */
[----:B------:R-:W-:Y:S01]  /*0290*/  LEA R3, R0, R3, 0x5 ;  /* 0x0000000300037211 */ /* 0x000fe200078e28ff */
[----:B--2---:R-:W-:Y:S04]  /*02a0*/  STS [R7], R24 ;  /* 0x0000001807007388 */ /* 0x004fe80000000800 */
[----:B---3--:R-:W-:Y:S01]  /*02b0*/  STS [R5], R26 ;  /* 0x0000001a05007388 */ /* 0x008fe20000000800 */
[----:B------:R-:W-:Y:S06]  /*02c0*/  BAR.SYNC.DEFER_BLOCKING 0x0 ;  /* 0x0000000000007b1d */ /* 0x000fec0000010000 */
[----:B------:R-:W-:Y:S04]  /*02d0*/  LDS R10, [R6] ;  /* 0x00000000060a7984 */ /* 0x000fe80000000800 */
[----:B------:R-:W0:Y:S04]  /*02e0*/  LDS.128 R12, [R16] ;  /* 0x00000000100c7984 */ /* 0x000e280000000c00 */
[----:B------:R-:W1:Y:S04]  /*02f0*/  LDS R27, [R6+0x80] ;  /* 0x00008000061b7984 */ /* 0x000e680000000800 */
[----:B------:R-:W2:Y:S04]  /*0300*/  LDS R17, [R6+0x100] ;  /* 0x0001000006117984 */ /* 0x000ea80000000800 */
[----:B------:R-:W3:Y:S04]  /*0310*/  LDS R29, [R6+0x180] ;  /* 0x00018000061d7984 */ /* 0x000ee80000000800 */
[----:B------:R-:W-:Y:S01]  /*0320*/  LDS R25, [R6+0x380] ;  /* 0x0003800006197984 */ /* 0x000fe20000000800 */
[----:B0-----:R-:W-:-:S03]  /*0330*/  FFMA R10, R12, R10, R11 ;  /* 0x0000000a0c0a7223 */ /* 0x001fc6000000000b */
[----:B------:R-:W-:Y:S01]  /*0340*/  LDS R12, [R6+0x280] ;  /* 0x00028000060c7984 */ /* 0x000fe20000000800 */
[----:B-1----:R-:W-:-:S03]  /*0350*/  FFMA R28, R27, R13, R10 ;  /* 0x0000000d1b1c7223 */ /* 0x002fc6000000000a */
[----:B------:R-:W-:Y:S01]  /*0360*/  LDS R13, [R6+0x200] ;  /* 0x00020000060d7984 */ /* 0x000fe20000000800 */
[----:B--2---:R-:W-:-:S03]  /*0370*/  FFMA R14, R17, R14, R28 ;  /* 0x0000000e110e7223 */ /* 0x004fc6000000001c */
[----:B------:R-:W0:Y:S01]  /*0380*/  LDS.128 R8, [R16+0x10] ;  /* 0x0000100010087984 */ /* 0x000e220000000c00 */
[----:B---3--:R-:W-:-:S03]  /*0390*/  FFMA R15, R29, R15, R14 ;  /* 0x0000000f1d0f7223 */ /* 0x008fc6000000000e */
[----:B------:R-:W1:Y:S01]  /*03a0*/  LDS R17, [R6+0x300] ;  /* 0x0003000006117984 */ /* 0x000e620000000800 */
[----:B0-----:R-:W-:-:S03]  /*03b0*/  FFMA R13, R8, R13, R15 ;  /* 0x0000000d080d7223 */ /* 0x001fc6000000000f */
[----:B------:R-:W-:Y:S01]  /*03c0*/  LDS R8, [R6+0x480] ;  /* 0x0004800006087984 */ /* 0x000fe20000000800 */
[----:B------:R-:W-:-:S03]  /*03d0*/  FFMA R24, R12, R9, R13 ;  /* 0x000000090c187223 */ /* 0x000fc6000000000d */
[----:B------:R-:W-:Y:S01]  /*03e0*/  LDS R9, [R6+0x400] ;  /* 0x0004000006097984 */ /* 0x000fe20000000800 */
[----:B-1----:R-:W-:-:S03]  /*03f0*/  FFMA R10, R17, R10, R24 ;  /* 0x0000000a110a7223 */ /* 0x002fc60000000018 */
[----:B------:R-:W0:Y:S01]  /*0400*/  LDS.128 R12, [R16+0x20] ;  /* 0x00002000100c7984 */ /* 0x000e220000000c00 */
[----:B------:R-:W-:-:S03]  /*0410*/  FFMA R11, R25, R11, R10 ;  /* 0x0000000b190b7223 */ /* 0x000fc6000000000a */
[----:B------:R-:W1:Y:S04]  /*0420*/  LDS R17, [R6+0x500] ;  /* 0x0005000006117984 */ /* 0x000e680000000800 */
[----:B------:R-:W2:Y:S01]  /*0430*/  LDS R25, [R6+0x580] ;  /* 0x0005800006197984 */ /* 0x000ea20000000800 */
[----:B0-----:R-:W-:-:S03]  /*0440*/  FFMA R9, R12, R9, R11 ;  /* 0x000000090c097223 */ /* 0x001fc6000000000b */
[----:B------:R-:W-:Y:S01]  /*0450*/  LDS R12, [R6+0x680] ;  /* 0x00068000060c7984 */ /* 0x000fe20000000800 */
[----:B------:R-:W-:-:S03]  /*0460*/  FFMA R24, R8, R13, R9 ;  /* 0x0000000d08187223 */ /* 0x000fc60000000009 */
[----:B------:R-:W-:Y:S01]  /*0470*/  LDS R13, [R6+0x600] ;  /* 0x00060000060d7984 */ /* 0x000fe20000000800 */
[----:B-1----:R-:W-:-:S03]  /*0480*/  FFMA R14, R17, R14, R24 ;  /* 0x0000000e110e7223 */ /* 0x002fc60000000018 */
[----:B------:R-:W0:Y:S01]  /*0490*/  LDS.128 R8, [R16+0x30] ;  /* 0x0000300010087984 */ /* 0x000e220000000c00 */
[----:B--2---:R-:W-:-:S03]  /*04a0*/  FFMA R15, R25, R15, R14 ;  /* 0x0000000f190f7223 */ /* 0x004fc6000000000e */
        /* <DEDUP_REMOVED lines=19> */
[----:B------:R-:W-:Y:S04]  /*05e0*/  LDS R24, [R6+0xc80] ;  /* 0x000c800006187984 */ /* 0x000fe80000000800 */
[----:B------:R-:W-:Y:S01]  /*05f0*/  LDS R17, [R6+0xd00] ;  /* 0x000d000006117984 */ /* 0x000fe20000000800 */
[----:B0-----:R-:W-:-:S03]  /*0600*/  FFMA R13, R8, R13, R15 ;  /* 0x0000000d080d7223 */ /* 0x001fc6000000000f */
[----:B------:R-:W0:Y:S01]  /*0610*/  LDS R8, [R6+0xb80] ;  /* 0x000b800006087984 */ /* 0x000e220000000800 */
[----:B------:R-:W-:-:S03]  /*0620*/  FFMA R26, R12, R9, R13 ;  /* 0x000000090c1a7223 */ /* 0x000fc6000000000d */
[----:B------:R-:W-:Y:S01]  /*0630*/  LDS R9, [R6+0xc00] ;  /* 0x000c000006097984 */ /* 0x000fe20000000800 */
[----:B-1----:R-:W-:-:S03]  /*0640*/  FFMA R25, R25, R10, R26 ;  /* 0x0000000a19197223 */ /* 0x002fc6000000001a */
[----:B------:R-:W1:Y:S01]  /*0650*/  LDS.128 R12, [R16+0x60] ;  /* 0x00006000100c7984 */ /* 0x000e620000000c00 */
[----:B0-----:R-:W-:-:S03]  /*0660*/  FFMA R11, R8, R11, R25 ;  /* 0x0000000b080b7223 */ /* 0x001fc60000000019 */
[----:B------:R-:W-:Y:S01]  /*0670*/  LDS R25, [R6+0xf80] ;  /* 0x000f800006197984 */ /* 0x000fe20000000800 */
[----:B-1----:R-:W-:-:S03]  /*0680*/  FFMA R9, R12, R9, R11 ;  /* 0x000000090c097223 */ /* 0x002fc6000000000b */
[----:B------:R-:W0:Y:S01]  /*0690*/  LDS R12, [R6+0xd80] ;  /* 0x000d8000060c7984 */ /* 0x000e220000000800 */
[----:B------:R-:W-:-:S03]  /*06a0*/  FFMA R26, R24, R13, R9 ;  /* 0x0000000d181a7223 */ /* 0x000fc60000000009 */
[----:B------:R-:W-:Y:S01]  /*06b0*/  LDS R13, [R6+0xe00] ;  /* 0x000e0000060d7984 */ /* 0x000fe20000000800 */
[----:B------:R-:W-:-:S03]  /*06c0*/  FFMA R17, R17, R14, R26 ;  /* 0x0000000e11117223 */ /* 0x000fc6000000001a */
[----:B------:R-:W1:Y:S04]  /*06d0*/  LDS.128 R8, [R16+0x70] ;  /* 0x0000700010087984 */ /* 0x000e680000000c00 */
[----:B------:R-:W2:Y:S04]  /*06e0*/  LDS R24, [R6+0xe80] ;  /* 0x000e800006187984 */ /* 0x000ea80000000800 */
[----:B------:R-:W3:Y:S01]  /*06f0*/  LDS R14, [R6+0xf00] ;  /* 0x000f0000060e7984 */ /* 0x000ee20000000800 */
[----:B0-----:R-:W-:-:S04]  /*0700*/  FFMA R15, R12, R15, R17 ;  /* 0x0000000f0c0f7223 */ /* 0x001fc80000000011 */
[----:B-1----:R-:W-:-:S04]  /*0710*/  FFMA R13, R8, R13, R15 ;  /* 0x0000000d080d7223 */ /* 0x002fc8000000000f */
[----:B--2---:R-:W-:-:S04]  /*0720*/  FFMA R9, R24, R9, R13 ;  /* 0x0000000918097223 */ /* 0x004fc8000000000d */
[----:B---3--:R-:W-:-:S04]  /*0730*/  FFMA R10, R14, R10, R9 ;  /* 0x0000000a0e0a7223 */ /* 0x008fc80000000009 */
[----:B------:R-:W-:Y:S01]  /*0740*/  FFMA R11, R25, R11, R10 ;  /* 0x0000000b190b7223 */ /* 0x000fe2000000000a */
[----:B------:R-:W-:Y:S06]  /*0750*/  BAR.SYNC.DEFER_BLOCKING 0x0 ;  /* 0x0000000000007b1d */ /* 0x000fec0000010000 */
[----:B------:R-:W-:Y:S05]  /*0760*/  @P0 BRA `(.L_x_1) ;  /* 0xfffffff800ac0947 */ /* 0x000fea000383ffff */
.L_x_0:
[----:B------:R-:W-:Y:S01]  /*0770*/  STG.E desc[UR8][R22.64], R11 ;  /* 0x0000000b16007986 */ /* 0x000fe2000c101908 */
[----:B------:R-:W-:Y:S05]  /*0780*/  EXIT ;  /* 0x000000000000794d */ /* 0x000fea0003800000 */
.L_x_2:
[----:B------:R-:W-:-:S00]  /*0790*/  BRA `(.L_x_2) ;  /* 0xfffffffc00fc7947 */ /* 0x000fc0000383ffff */
[----:B------:R-:W-:-:S00]  /*07a0*/  NOP ;  /* 0x0000000000007918 */ /* 0x000fc00000000000 */
        /* <DEDUP_REMOVED lines=13> */
.L_x_3:


//--------------------- .nv.shared._Z19tiled_matmul_kernelPfS_S_i --------------------------
	.section	.nv.shared._Z19tiled_matmul_kernelPfS_S_i,"aw",@nobits
	.sectionflags	@""
	.align	4
.nv.shared._Z19tiled_matmul_kernelPfS_S_i:
	.zero		9216


//--------------------- .nv.shared.reserved.0     --------------------------
	.section	.nv.shared.reserved.0,"aw",@nobits
	.weak		__nv_reservedSMEM_offset_0_alias
	.size		__nv_reservedSMEM_offset_0_alias, 0, 64
	.other		__nv_reservedSMEM_offset_0_alias,@"STO_CUDA_RESERVED_SHARED STV_DEFAULT"
__nv_reservedSMEM_offset_0_alias:
	.zero		0
	.zero		64


//--------------------- .nv.constant0._Z19tiled_matmul_kernelPfS_S_i --------------------------
	.section	.nv.constant0._Z19tiled_matmul_kernelPfS_S_i,"a",@progbits
	.sectionflags	@""
	.align	4
.nv.constant0._Z19tiled_matmul_kernelPfS_S_i:
	.zero		924


//--------------------- SYMBOLS --------------------------

	.type		.nv.reservedSmem.offset0,@object
	.size		.nv.reservedSmem.offset0,0x4
	.type		.nv.reservedSmem.cap,@object
	.size		.nv.reservedSmem.cap,0x4
